//
// Generated by NVIDIA NVVM Compiler
//
// Compiler Build ID: CL-36424714
// Cuda compilation tools, release 13.0, V13.0.88
// Based on NVVM 20.0.0
//

.version 9.0
.target sm_100
.address_size 64

	// .globl	_ZN3cub18CUB_300001_SM_10006detail11EmptyKernelIvEEvv
.global .align 1 .b8 _ZN41_INTERNAL_51322958_4_k_cu_1a7d958a_2122034cuda3std3__45__cpo5beginE[1];
.global .align 1 .b8 _ZN41_INTERNAL_51322958_4_k_cu_1a7d958a_2122034cuda3std3__45__cpo3endE[1];
.global .align 1 .b8 _ZN41_INTERNAL_51322958_4_k_cu_1a7d958a_2122034cuda3std3__45__cpo6cbeginE[1];
.global .align 1 .b8 _ZN41_INTERNAL_51322958_4_k_cu_1a7d958a_2122034cuda3std3__45__cpo4cendE[1];
.global .align 1 .b8 _ZN41_INTERNAL_51322958_4_k_cu_1a7d958a_2122034cuda3std3__45__cpo6rbeginE[1];
.global .align 1 .b8 _ZN41_INTERNAL_51322958_4_k_cu_1a7d958a_2122034cuda3std3__45__cpo4rendE[1];
.global .align 1 .b8 _ZN41_INTERNAL_51322958_4_k_cu_1a7d958a_2122034cuda3std3__45__cpo7crbeginE[1];
.global .align 1 .b8 _ZN41_INTERNAL_51322958_4_k_cu_1a7d958a_2122034cuda3std3__45__cpo5crendE[1];
.global .align 1 .b8 _ZN41_INTERNAL_51322958_4_k_cu_1a7d958a_2122034cuda3std3__443_GLOBAL__N__51322958_4_k_cu_1a7d958a_2122036ignoreE[1];
.global .align 1 .b8 _ZN41_INTERNAL_51322958_4_k_cu_1a7d958a_2122034cuda3std3__419piecewise_constructE[1];
.global .align 1 .b8 _ZN41_INTERNAL_51322958_4_k_cu_1a7d958a_2122034cuda3std3__48in_placeE[1];
.global .align 1 .b8 _ZN41_INTERNAL_51322958_4_k_cu_1a7d958a_2122034cuda3std3__420unreachable_sentinelE[1];
.global .align 1 .b8 _ZN41_INTERNAL_51322958_4_k_cu_1a7d958a_2122034cuda3std3__47nulloptE[1];
.global .align 1 .b8 _ZN41_INTERNAL_51322958_4_k_cu_1a7d958a_2122034cuda3std3__48unexpectE[1];
.global .align 1 .b8 _ZN41_INTERNAL_51322958_4_k_cu_1a7d958a_2122034cuda3std6ranges3__45__cpo4swapE[1];
.global .align 1 .b8 _ZN41_INTERNAL_51322958_4_k_cu_1a7d958a_2122034cuda3std6ranges3__45__cpo9iter_moveE[1];
.global .align 1 .b8 _ZN41_INTERNAL_51322958_4_k_cu_1a7d958a_2122034cuda3std6ranges3__45__cpo5beginE[1];
.global .align 1 .b8 _ZN41_INTERNAL_51322958_4_k_cu_1a7d958a_2122034cuda3std6ranges3__45__cpo3endE[1];
.global .align 1 .b8 _ZN41_INTERNAL_51322958_4_k_cu_1a7d958a_2122034cuda3std6ranges3__45__cpo6cbeginE[1];
.global .align 1 .b8 _ZN41_INTERNAL_51322958_4_k_cu_1a7d958a_2122034cuda3std6ranges3__45__cpo4cendE[1];
.global .align 1 .b8 _ZN41_INTERNAL_51322958_4_k_cu_1a7d958a_2122034cuda3std6ranges3__45__cpo7advanceE[1];
.global .align 1 .b8 _ZN41_INTERNAL_51322958_4_k_cu_1a7d958a_2122034cuda3std6ranges3__45__cpo9iter_swapE[1];
.global .align 1 .b8 _ZN41_INTERNAL_51322958_4_k_cu_1a7d958a_2122034cuda3std6ranges3__45__cpo4nextE[1];
.global .align 1 .b8 _ZN41_INTERNAL_51322958_4_k_cu_1a7d958a_2122034cuda3std6ranges3__45__cpo4prevE[1];
.global .align 1 .b8 _ZN41_INTERNAL_51322958_4_k_cu_1a7d958a_2122034cuda3std6ranges3__45__cpo4dataE[1];
.global .align 1 .b8 _ZN41_INTERNAL_51322958_4_k_cu_1a7d958a_2122034cuda3std6ranges3__45__cpo5cdataE[1];
.global .align 1 .b8 _ZN41_INTERNAL_51322958_4_k_cu_1a7d958a_2122034cuda3std6ranges3__45__cpo4sizeE[1];
.global .align 1 .b8 _ZN41_INTERNAL_51322958_4_k_cu_1a7d958a_2122034cuda3std6ranges3__45__cpo5ssizeE[1];
.global .align 1 .b8 _ZN41_INTERNAL_51322958_4_k_cu_1a7d958a_2122034cuda3std6ranges3__45__cpo8distanceE[1];
.global .align 1 .b8 _ZN41_INTERNAL_51322958_4_k_cu_1a7d958a_2122036thrust24THRUST_300001_SM_1000_NS8cuda_cub3parE[1];
.global .align 1 .b8 _ZN41_INTERNAL_51322958_4_k_cu_1a7d958a_2122036thrust24THRUST_300001_SM_1000_NS8cuda_cub10par_nosyncE[1];
.global .align 1 .b8 _ZN41_INTERNAL_51322958_4_k_cu_1a7d958a_2122036thrust24THRUST_300001_SM_1000_NS6system6detail10sequential3seqE[1];
.global .align 1 .b8 _ZN41_INTERNAL_51322958_4_k_cu_1a7d958a_2122036thrust24THRUST_300001_SM_1000_NS12placeholders2_1E[1];
.global .align 1 .b8 _ZN41_INTERNAL_51322958_4_k_cu_1a7d958a_2122036thrust24THRUST_300001_SM_1000_NS12placeholders2_2E[1];
.global .align 1 .b8 _ZN41_INTERNAL_51322958_4_k_cu_1a7d958a_2122036thrust24THRUST_300001_SM_1000_NS12placeholders2_3E[1];
.global .align 1 .b8 _ZN41_INTERNAL_51322958_4_k_cu_1a7d958a_2122036thrust24THRUST_300001_SM_1000_NS12placeholders2_4E[1];
.global .align 1 .b8 _ZN41_INTERNAL_51322958_4_k_cu_1a7d958a_2122036thrust24THRUST_300001_SM_1000_NS12placeholders2_5E[1];
.global .align 1 .b8 _ZN41_INTERNAL_51322958_4_k_cu_1a7d958a_2122036thrust24THRUST_300001_SM_1000_NS12placeholders2_6E[1];
.global .align 1 .b8 _ZN41_INTERNAL_51322958_4_k_cu_1a7d958a_2122036thrust24THRUST_300001_SM_1000_NS12placeholders2_7E[1];
.global .align 1 .b8 _ZN41_INTERNAL_51322958_4_k_cu_1a7d958a_2122036thrust24THRUST_300001_SM_1000_NS12placeholders2_8E[1];
.global .align 1 .b8 _ZN41_INTERNAL_51322958_4_k_cu_1a7d958a_2122036thrust24THRUST_300001_SM_1000_NS12placeholders2_9E[1];
.global .align 1 .b8 _ZN41_INTERNAL_51322958_4_k_cu_1a7d958a_2122036thrust24THRUST_300001_SM_1000_NS12placeholders3_10E[1];
.global .align 1 .b8 _ZN41_INTERNAL_51322958_4_k_cu_1a7d958a_2122036thrust24THRUST_300001_SM_1000_NS3seqE[1];

.visible .entry _ZN3cub18CUB_300001_SM_10006detail11EmptyKernelIvEEvv()
{


	ret;

}


// ===== COMPILED SASS (sm_100) =====

	.target	sm_100

	.elftype	@"ET_EXEC"


//--------------------- .note.nv.tkinfo           --------------------------
	.section	.note.nv.tkinfo,"",@"SHT_NOTE"
	.sectionflags	@"SHF_NOTE_NV_TKINFO"
	.tkinfo
        /*0018*/ 	.word	0x00000002
        /*0030*/ 	.string	""
        /*0030*/ 	.string	"ptxas"
        /*0030*/ 	.string	"Cuda compilation tools, release 13.0, V13.0.88"
        /*0030*/ 	.string	"Build cuda_13.0.r13.0/compiler.36424714_0"
        /*0030*/ 	.string	"-arch sm_100 -m 64 "



//--------------------- .note.nv.cuinfo           --------------------------
	.section	.note.nv.cuinfo,"",@"SHT_NOTE"
	.sectionflags	@"SHF_NOTE_NV_CUINFO"
        /*0018*/ 	.short	0x0002
        /*001a*/ 	.short	0x0064
        /*001c*/ 	.short	0x0082
	.zero		2


//--------------------- .nv.info                  --------------------------
	.section	.nv.info,"",@"SHT_CUDA_INFO"
	.align	4


	//----- nvinfo : EIATTR_REGCOUNT
	.align		4
        /*0000*/ 	.byte	0x04, 0x2f
        /*0002*/ 	.short	(.L_44 - .L_43)
	.align		4
.L_43:
        /*0004*/ 	.word	index@(_ZN3cub18CUB_300001_SM_10006detail11EmptyKernelIvEEvv)
        /*0008*/ 	.word	0x00000004


	//----- nvinfo : EIATTR_FRAME_SIZE
	.align		4
.L_44:
        /*000c*/ 	.byte	0x04, 0x11
        /*000e*/ 	.short	(.L_46 - .L_45)
	.align		4
.L_45:
        /*0010*/ 	.word	index@(_ZN3cub18CUB_300001_SM_10006detail11EmptyKernelIvEEvv)
        /*0014*/ 	.word	0x00000000


	//----- nvinfo : EIATTR_MIN_STACK_SIZE
	.align		4
.L_46:
        /*0018*/ 	.byte	0x04, 0x12
        /*001a*/ 	.short	(.L_48 - .L_47)
	.align		4
.L_47:
        /*001c*/ 	.word	index@(_ZN3cub18CUB_300001_SM_10006detail11EmptyKernelIvEEvv)
        /*0020*/ 	.word	0x00000000
.L_48:


//--------------------- .nv.compat                --------------------------
	.section	.nv.compat,"",@"SHT_CUDA_COMPAT_INFO"
	.align	4
        /*0000*/ 	.byte	0x02, 0x09, 0x00, 0x00, 0x02, 0x02, 0x01, 0x00, 0x02, 0x05, 0x05, 0x00, 0x03, 0x07, 0x01, 0x01
        /*0010*/ 	.byte	0x02, 0x03, 0x00, 0x00, 0x02, 0x06, 0x01, 0x00, 0x04, 0x0b, 0x08, 0x00, 0x09, 0x00, 0x00, 0x00
        /*0020*/ 	.byte	0x00, 0x00, 0x00, 0x00


//--------------------- .nv.info._ZN3cub18CUB_300001_SM_10006detail11EmptyKernelIvEEvv --------------------------
	.section	.nv.info._ZN3cub18CUB_300001_SM_10006detail11EmptyKernelIvEEvv,"",@"SHT_CUDA_INFO"
	.sectionflags	@""
	.align	4


	//----- nvinfo : EIATTR_CUDA_API_VERSION
	.align		4
        /*0000*/ 	.byte	0x04, 0x37
        /*0002*/ 	.short	(.L_50 - .L_49)
.L_49:
        /*0004*/ 	.word	0x00000082


	//----- nvinfo : EIATTR_SPARSE_MMA_MASK
	.align		4
.L_50:
        /*0008*/ 	.byte	0x03, 0x50
        /*000a*/ 	.short	0x0000


	//----- nvinfo : EIATTR_MAXREG_COUNT
	.align		4
        /*000c*/ 	.byte	0x03, 0x1b
        /*000e*/ 	.short	0x00ff


	//----- nvinfo : EIATTR_MERCURY_ISA_VERSION
	.align		4
        /*0010*/ 	.byte	0x03, 0x5f
        /*0012*/ 	.short	0x0101


	//----- nvinfo : EIATTR_VRC_CTA_INIT_COUNT
	.align		4
        /*0014*/ 	.byte	0x02, 0x4a
	.zero		1
	.zero		1


	//----- nvinfo : EIATTR_EXIT_INSTR_OFFSETS
	.align		4
        /*0018*/ 	.byte	0x04, 0x1c
        /*001a*/ 	.short	(.L_52 - .L_51)


	//   ....[0]....
.L_51:
        /*001c*/ 	.word	0x00000010


	//----- nvinfo : EIATTR_SW_WAR
	.align		4
.L_52:
        /*0020*/ 	.byte	0x04, 0x36
        /*0022*/ 	.short	(.L_54 - .L_53)
.L_53:
        /*0024*/ 	.word	0x00000008
.L_54:


//--------------------- .nv.callgraph             --------------------------
	.section	.nv.callgraph,"",@"SHT_CUDA_CALLGRAPH"
	.align	4
	.sectionentsize	8
	.align		4
        /*0000*/ 	.word	0x00000000
	.align		4
        /*0004*/ 	.word	0xffffffff
	.align		4
        /*0008*/ 	.word	0x00000000
	.align		4
        /*000c*/ 	.word	0xfffffffe
	.align		4
        /*0010*/ 	.word	0x00000000
	.align		4
        /*0014*/ 	.word	0xfffffffd
	.align		4
        /*0018*/ 	.word	0x00000000
	.align		4
        /*001c*/ 	.word	0xfffffffc


//--------------------- .nv.constant4             --------------------------
	.section	.nv.constant4,"a",@progbits
	.align	8
	.align		8
.nv.constant4:
        /*0000*/ 	.dword	_ZN41_INTERNAL_51322958_4_k_cu_1a7d958a_2124224cuda3std3__45__cpo5beginE
	.align		8
        /*0008*/ 	.dword	_ZN41_INTERNAL_51322958_4_k_cu_1a7d958a_2124224cuda3std3__45__cpo3endE
	.align		8
        /*0010*/ 	.dword	_ZN41_INTERNAL_51322958_4_k_cu_1a7d958a_2124224cuda3std3__45__cpo6cbeginE
	.align		8
        /*0018*/ 	.dword	_ZN41_INTERNAL_51322958_4_k_cu_1a7d958a_2124224cuda3std3__45__cpo4cendE
	.align		8
        /*0020*/ 	.dword	_ZN41_INTERNAL_51322958_4_k_cu_1a7d958a_2124224cuda3std3__45__cpo6rbeginE
	.align		8
        /*0028*/ 	.dword	_ZN41_INTERNAL_51322958_4_k_cu_1a7d958a_2124224cuda3std3__45__cpo4rendE
	.align		8
        /*0030*/ 	.dword	_ZN41_INTERNAL_51322958_4_k_cu_1a7d958a_2124224cuda3std3__45__cpo7crbeginE
	.align		8
        /*0038*/ 	.dword	_ZN41_INTERNAL_51322958_4_k_cu_1a7d958a_2124224cuda3std3__45__cpo5crendE
	.align		8
        /*0040*/ 	.dword	_ZN41_INTERNAL_51322958_4_k_cu_1a7d958a_2124224cuda3std3__443_GLOBAL__N__51322958_4_k_cu_1a7d958a_2124226ignoreE
	.align		8
        /*0048*/ 	.dword	_ZN41_INTERNAL_51322958_4_k_cu_1a7d958a_2124224cuda3std3__419piecewise_constructE
	.align		8
        /*0050*/ 	.dword	_ZN41_INTERNAL_51322958_4_k_cu_1a7d958a_2124224cuda3std3__48in_placeE
	.align		8
        /*0058*/ 	.dword	_ZN41_INTERNAL_51322958_4_k_cu_1a7d958a_2124224cuda3std3__420unreachable_sentinelE
	.align		8
        /*0060*/ 	.dword	_ZN41_INTERNAL_51322958_4_k_cu_1a7d958a_2124224cuda3std3__47nulloptE
	.align		8
        /*0068*/ 	.dword	_ZN41_INTERNAL_51322958_4_k_cu_1a7d958a_2124224cuda3std3__48unexpectE
	.align		8
        /*0070*/ 	.dword	_ZN41_INTERNAL_51322958_4_k_cu_1a7d958a_2124224cuda3std6ranges3__45__cpo4swapE
	.align		8
        /*0078*/ 	.dword	_ZN41_INTERNAL_51322958_4_k_cu_1a7d958a_2124224cuda3std6ranges3__45__cpo9iter_moveE
	.align		8
        /*0080*/ 	.dword	_ZN41_INTERNAL_51322958_4_k_cu_1a7d958a_2124224cuda3std6ranges3__45__cpo5beginE
	.align		8
        /*0088*/ 	.dword	_ZN41_INTERNAL_51322958_4_k_cu_1a7d958a_2124224cuda3std6ranges3__45__cpo3endE
	.align		8
        /*0090*/ 	.dword	_ZN41_INTERNAL_51322958_4_k_cu_1a7d958a_2124224cuda3std6ranges3__45__cpo6cbeginE
	.align		8
        /*0098*/ 	.dword	_ZN41_INTERNAL_51322958_4_k_cu_1a7d958a_2124224cuda3std6ranges3__45__cpo4cendE
	.align		8
        /*00a0*/ 	.dword	_ZN41_INTERNAL_51322958_4_k_cu_1a7d958a_2124224cuda3std6ranges3__45__cpo7advanceE
	.align		8
        /*00a8*/ 	.dword	_ZN41_INTERNAL_51322958_4_k_cu_1a7d958a_2124224cuda3std6ranges3__45__cpo9iter_swapE
	.align		8
        /*00b0*/ 	.dword	_ZN41_INTERNAL_51322958_4_k_cu_1a7d958a_2124224cuda3std6ranges3__45__cpo4nextE
	.align		8
        /*00b8*/ 	.dword	_ZN41_INTERNAL_51322958_4_k_cu_1a7d958a_2124224cuda3std6ranges3__45__cpo4prevE
	.align		8
        /*00c0*/ 	.dword	_ZN41_INTERNAL_51322958_4_k_cu_1a7d958a_2124224cuda3std6ranges3__45__cpo4dataE
	.align		8
        /*00c8*/ 	.dword	_ZN41_INTERNAL_51322958_4_k_cu_1a7d958a_2124224cuda3std6ranges3__45__cpo5cdataE
	.align		8
        /*00d0*/ 	.dword	_ZN41_INTERNAL_51322958_4_k_cu_1a7d958a_2124224cuda3std6ranges3__45__cpo4sizeE
	.align		8
        /*00d8*/ 	.dword	_ZN41_INTERNAL_51322958_4_k_cu_1a7d958a_2124224cuda3std6ranges3__45__cpo5ssizeE
	.align		8
        /*00e0*/ 	.dword	_ZN41_INTERNAL_51322958_4_k_cu_1a7d958a_2124224cuda3std6ranges3__45__cpo8distanceE
	.align		8
        /*00e8*/ 	.dword	_ZN41_INTERNAL_51322958_4_k_cu_1a7d958a_2124226thrust24THRUST_300001_SM_1000_NS8cuda_cub3parE
	.align		8
        /*00f0*/ 	.dword	_ZN41_INTERNAL_51322958_4_k_cu_1a7d958a_2124226thrust24THRUST_300001_SM_1000_NS8cuda_cub10par_nosyncE
	.align		8
        /*00f8*/ 	.dword	_ZN41_INTERNAL_51322958_4_k_cu_1a7d958a_2124226thrust24THRUST_300001_SM_1000_NS6system6detail10sequential3seqE
	.align		8
        /*0100*/ 	.dword	_ZN41_INTERNAL_51322958_4_k_cu_1a7d958a_2124226thrust24THRUST_300001_SM_1000_NS12placeholders2_1E
	.align		8
        /*0108*/ 	.dword	_ZN41_INTERNAL_51322958_4_k_cu_1a7d958a_2124226thrust24THRUST_300001_SM_1000_NS12placeholders2_2E
	.align		8
        /*0110*/ 	.dword	_ZN41_INTERNAL_51322958_4_k_cu_1a7d958a_2124226thrust24THRUST_300001_SM_1000_NS12placeholders2_3E
	.align		8
        /*0118*/ 	.dword	_ZN41_INTERNAL_51322958_4_k_cu_1a7d958a_2124226thrust24THRUST_300001_SM_1000_NS12placeholders2_4E
	.align		8
        /*0120*/ 	.dword	_ZN41_INTERNAL_51322958_4_k_cu_1a7d958a_2124226thrust24THRUST_300001_SM_1000_NS12placeholders2_5E
	.align		8
        /*0128*/ 	.dword	_ZN41_INTERNAL_51322958_4_k_cu_1a7d958a_2124226thrust24THRUST_300001_SM_1000_NS12placeholders2_6E
	.align		8
        /*0130*/ 	.dword	_ZN41_INTERNAL_51322958_4_k_cu_1a7d958a_2124226thrust24THRUST_300001_SM_1000_NS12placeholders2_7E
	.align		8
        /*0138*/ 	.dword	_ZN41_INTERNAL_51322958_4_k_cu_1a7d958a_2124226thrust24THRUST_300001_SM_1000_NS12placeholders2_8E
	.align		8
        /*0140*/ 	.dword	_ZN41_INTERNAL_51322958_4_k_cu_1a7d958a_2124226thrust24THRUST_300001_SM_1000_NS12placeholders2_9E
	.align		8
        /*0148*/ 	.dword	_ZN41_INTERNAL_51322958_4_k_cu_1a7d958a_2124226thrust24THRUST_300001_SM_1000_NS12placeholders3_10E
	.align		8
        /*0150*/ 	.dword	_ZN41_INTERNAL_51322958_4_k_cu_1a7d958a_2124226thrust24THRUST_300001_SM_1000_NS3seqE


//--------------------- .text._ZN3cub18CUB_300001_SM_10006detail11EmptyKernelIvEEvv --------------------------
	.section	.text._ZN3cub18CUB_300001_SM_10006detail11EmptyKernelIvEEvv,"ax",@progbits
	.align	128
        .global         _ZN3cub18CUB_300001_SM_10006detail11EmptyKernelIvEEvv
        .type           _ZN3cub18CUB_300001_SM_10006detail11EmptyKernelIvEEvv,@function
        .size           _ZN3cub18CUB_300001_SM_10006detail11EmptyKernelIvEEvv,(.L_x_1 - _ZN3cub18CUB_300001_SM_10006detail11EmptyKernelIvEEvv)
        .other          _ZN3cub18CUB_300001_SM_10006detail11EmptyKernelIvEEvv,@"STO_CUDA_ENTRY STV_DEFAULT"
_ZN3cub18CUB_300001_SM_10006detail11EmptyKernelIvEEvv:
.text._ZN3cub18CUB_300001_SM_10006detail11EmptyKernelIvEEvv:
[----:B------:R-:W-:Y:S01]  /*0000*/  LDC R1, c[0x0][0x37c] ;  /* 0x0000df00ff017b82 */ /* 0x000fe20000000800 */
[----:B------:R-:W-:Y:S05]  /*0010*/  EXIT ;  /* 0x000000000000794d */ /* 0x000fea0003800000 */
.L_x_0:
[----:B------:R-:W-:-:S00]  /*0020*/  BRA `(.L_x_0) ;  /* 0xfffffffc00fc7947 */ /* 0x000fc0000383ffff */
[----:B------:R-:W-:-:S00]  /*0030*/  NOP ;  /* 0x0000000000007918 */ /* 0x000fc00000000000 */
        /* <DEDUP_REMOVED lines=12> */
.L_x_1:


//--------------------- .nv.shared.reserved.0     --------------------------
	.section	.nv.shared.reserved.0,"aw",@nobits
	.weak		__nv_reservedSMEM_offset_0_alias
	.size		__nv_reservedSMEM_offset_0_alias, 0, 64
	.other		__nv_reservedSMEM_offset_0_alias,@"STO_CUDA_RESERVED_SHARED STV_DEFAULT"
__nv_reservedSMEM_offset_0_alias:
	.zero		0
	.zero		64


//--------------------- .nv.global                --------------------------
	.section	.nv.global,"aw",@nobits
.nv.global:
	.type		_ZN41_INTERNAL_51322958_4_k_cu_1a7d958a_2124226thrust24THRUST_300001_SM_1000_NS3seqE,@object
	.size		_ZN41_INTERNAL_51322958_4_k_cu_1a7d958a_2124226thrust24THRUST_300001_SM_1000_NS3seqE,(_ZN41_INTERNAL_51322958_4_k_cu_1a7d958a_2124224cuda3std3__48in_placeE - _ZN41_INTERNAL_51322958_4_k_cu_1a7d958a_2124226thrust24THRUST_300001_SM_1000_NS3seqE)
_ZN41_INTERNAL_51322958_4_k_cu_1a7d958a_2124226thrust24THRUST_300001_SM_1000_NS3seqE:
	.zero		1
	.type		_ZN41_INTERNAL_51322958_4_k_cu_1a7d958a_2124224cuda3std3__48in_placeE,@object
	.size		_ZN41_INTERNAL_51322958_4_k_cu_1a7d958a_2124224cuda3std3__48in_placeE,(_ZN41_INTERNAL_51322958_4_k_cu_1a7d958a_2124224cuda3std6ranges3__45__cpo4sizeE - _ZN41_INTERNAL_51322958_4_k_cu_1a7d958a_2124224cuda3std3__48in_placeE)
_ZN41_INTERNAL_51322958_4_k_cu_1a7d958a_2124224cuda3std3__48in_placeE:
	.zero		1
	.type		_ZN41_INTERNAL_51322958_4_k_cu_1a7d958a_2124224cuda3std6ranges3__45__cpo4sizeE,@object
	.size		_ZN41_INTERNAL_51322958_4_k_cu_1a7d958a_2124224cuda3std6ranges3__45__cpo4sizeE,(_ZN41_INTERNAL_51322958_4_k_cu_1a7d958a_2124226thrust24THRUST_300001_SM_1000_NS12placeholders2_3E - _ZN41_INTERNAL_51322958_4_k_cu_1a7d958a_2124224cuda3std6ranges3__45__cpo4sizeE)
_ZN41_INTERNAL_51322958_4_k_cu_1a7d958a_2124224cuda3std6ranges3__45__cpo4sizeE:
	.zero		1
	.type		_ZN41_INTERNAL_51322958_4_k_cu_1a7d958a_2124226thrust24THRUST_300001_SM_1000_NS12placeholders2_3E,@object
	.size		_ZN41_INTERNAL_51322958_4_k_cu_1a7d958a_2124226thrust24THRUST_300001_SM_1000_NS12placeholders2_3E,(_ZN41_INTERNAL_51322958_4_k_cu_1a7d958a_2124224cuda3std3__45__cpo6cbeginE - _ZN41_INTERNAL_51322958_4_k_cu_1a7d958a_2124226thrust24THRUST_300001_SM_1000_NS12placeholders2_3E)
_ZN41_INTERNAL_51322958_4_k_cu_1a7d958a_2124226thrust24THRUST_300001_SM_1000_NS12placeholders2_3E:
	.zero		1
	.type		_ZN41_INTERNAL_51322958_4_k_cu_1a7d958a_2124224cuda3std3__45__cpo6cbeginE,@object
	.size		_ZN41_INTERNAL_51322958_4_k_cu_1a7d958a_2124224cuda3std3__45__cpo6cbeginE,(_ZN41_INTERNAL_51322958_4_k_cu_1a7d958a_2124224cuda3std6ranges3__45__cpo6cbeginE - _ZN41_INTERNAL_51322958_4_k_cu_1a7d958a_2124224cuda3std3__45__cpo6cbeginE)
_ZN41_INTERNAL_51322958_4_k_cu_1a7d958a_2124224cuda3std3__45__cpo6cbeginE:
	.zero		1
	.type		_ZN41_INTERNAL_51322958_4_k_cu_1a7d958a_2124224cuda3std6ranges3__45__cpo6cbeginE,@object
	.size		_ZN41_INTERNAL_51322958_4_k_cu_1a7d958a_2124224cuda3std6ranges3__45__cpo6cbeginE,(_ZN41_INTERNAL_51322958_4_k_cu_1a7d958a_2124226thrust24THRUST_300001_SM_1000_NS12placeholders2_7E - _ZN41_INTERNAL_51322958_4_k_cu_1a7d958a_2124224cuda3std6ranges3__45__cpo6cbeginE)
_ZN41_INTERNAL_51322958_4_k_cu_1a7d958a_2124224cuda3std6ranges3__45__cpo6cbeginE:
	.zero		1
	.type		_ZN41_INTERNAL_51322958_4_k_cu_1a7d958a_2124226thrust24THRUST_300001_SM_1000_NS12placeholders2_7E,@object
	.size		_ZN41_INTERNAL_51322958_4_k_cu_1a7d958a_2124226thrust24THRUST_300001_SM_1000_NS12placeholders2_7E,(_ZN41_INTERNAL_51322958_4_k_cu_1a7d958a_2124224cuda3std3__45__cpo7crbeginE - _ZN41_INTERNAL_51322958_4_k_cu_1a7d958a_2124226thrust24THRUST_300001_SM_1000_NS12placeholders2_7E)
_ZN41_INTERNAL_51322958_4_k_cu_1a7d958a_2124226thrust24THRUST_300001_SM_1000_NS12placeholders2_7E:
	.zero		1
	.type		_ZN41_INTERNAL_51322958_4_k_cu_1a7d958a_2124224cuda3std3__45__cpo7crbeginE,@object
	.size		_ZN41_INTERNAL_51322958_4_k_cu_1a7d958a_2124224cuda3std3__45__cpo7crbeginE,(_ZN41_INTERNAL_51322958_4_k_cu_1a7d958a_2124224cuda3std6ranges3__45__cpo4nextE - _ZN41_INTERNAL_51322958_4_k_cu_1a7d958a_2124224cuda3std3__45__cpo7crbeginE)
_ZN41_INTERNAL_51322958_4_k_cu_1a7d958a_2124224cuda3std3__45__cpo7crbeginE:
	.zero		1
	.type		_ZN41_INTERNAL_51322958_4_k_cu_1a7d958a_2124224cuda3std6ranges3__45__cpo4nextE,@object
	.size		_ZN41_INTERNAL_51322958_4_k_cu_1a7d958a_2124224cuda3std6ranges3__45__cpo4nextE,(_ZN41_INTERNAL_51322958_4_k_cu_1a7d958a_2124224cuda3std6ranges3__45__cpo4swapE - _ZN41_INTERNAL_51322958_4_k_cu_1a7d958a_2124224cuda3std6ranges3__45__cpo4nextE)
_ZN41_INTERNAL_51322958_4_k_cu_1a7d958a_2124224cuda3std6ranges3__45__cpo4nextE:
	.zero		1
	.type		_ZN41_INTERNAL_51322958_4_k_cu_1a7d958a_2124224cuda3std6ranges3__45__cpo4swapE,@object
	.size		_ZN41_INTERNAL_51322958_4_k_cu_1a7d958a_2124224cuda3std6ranges3__45__cpo4swapE,(_ZN41_INTERNAL_51322958_4_k_cu_1a7d958a_2124226thrust24THRUST_300001_SM_1000_NS8cuda_cub10par_nosyncE - _ZN41_INTERNAL_51322958_4_k_cu_1a7d958a_2124224cuda3std6ranges3__45__cpo4swapE)
_ZN41_INTERNAL_51322958_4_k_cu_1a7d958a_2124224cuda3std6ranges3__45__cpo4swapE:
	.zero		1
	.type		_ZN41_INTERNAL_51322958_4_k_cu_1a7d958a_2124226thrust24THRUST_300001_SM_1000_NS8cuda_cub10par_nosyncE,@object
	.size		_ZN41_INTERNAL_51322958_4_k_cu_1a7d958a_2124226thrust24THRUST_300001_SM_1000_NS8cuda_cub10par_nosyncE,(_ZN41_INTERNAL_51322958_4_k_cu_1a7d958a_2124226thrust24THRUST_300001_SM_1000_NS12placeholders2_9E - _ZN41_INTERNAL_51322958_4_k_cu_1a7d958a_2124226thrust24THRUST_300001_SM_1000_NS8cuda_cub10par_nosyncE)
_ZN41_INTERNAL_51322958_4_k_cu_1a7d958a_2124226thrust24THRUST_300001_SM_1000_NS8cuda_cub10par_nosyncE:
	.zero		1
	.type		_ZN41_INTERNAL_51322958_4_k_cu_1a7d958a_2124226thrust24THRUST_300001_SM_1000_NS12placeholders2_9E,@object
	.size		_ZN41_INTERNAL_51322958_4_k_cu_1a7d958a_2124226thrust24THRUST_300001_SM_1000_NS12placeholders2_9E,(_ZN41_INTERNAL_51322958_4_k_cu_1a7d958a_2124224cuda3std3__443_GLOBAL__N__51322958_4_k_cu_1a7d958a_2124226ignoreE - _ZN41_INTERNAL_51322958_4_k_cu_1a7d958a_2124226thrust24THRUST_300001_SM_1000_NS12placeholders2_9E)
_ZN41_INTERNAL_51322958_4_k_cu_1a7d958a_2124226thrust24THRUST_300001_SM_1000_NS12placeholders2_9E:
	.zero		1
	.type		_ZN41_INTERNAL_51322958_4_k_cu_1a7d958a_2124224cuda3std3__443_GLOBAL__N__51322958_4_k_cu_1a7d958a_2124226ignoreE,@object
	.size		_ZN41_INTERNAL_51322958_4_k_cu_1a7d958a_2124224cuda3std3__443_GLOBAL__N__51322958_4_k_cu_1a7d958a_2124226ignoreE,(_ZN41_INTERNAL_51322958_4_k_cu_1a7d958a_2124224cuda3std6ranges3__45__cpo4dataE - _ZN41_INTERNAL_51322958_4_k_cu_1a7d958a_2124224cuda3std3__443_GLOBAL__N__51322958_4_k_cu_1a7d958a_2124226ignoreE)
_ZN41_INTERNAL_51322958_4_k_cu_1a7d958a_2124224cuda3std3__443_GLOBAL__N__51322958_4_k_cu_1a7d958a_2124226ignoreE:
	.zero		1
	.type		_ZN41_INTERNAL_51322958_4_k_cu_1a7d958a_2124224cuda3std6ranges3__45__cpo4dataE,@object
	.size		_ZN41_INTERNAL_51322958_4_k_cu_1a7d958a_2124224cuda3std6ranges3__45__cpo4dataE,(_ZN41_INTERNAL_51322958_4_k_cu_1a7d958a_2124226thrust24THRUST_300001_SM_1000_NS12placeholders2_1E - _ZN41_INTERNAL_51322958_4_k_cu_1a7d958a_2124224cuda3std6ranges3__45__cpo4dataE)
_ZN41_INTERNAL_51322958_4_k_cu_1a7d958a_2124224cuda3std6ranges3__45__cpo4dataE:
	.zero		1
	.type		_ZN41_INTERNAL_51322958_4_k_cu_1a7d958a_2124226thrust24THRUST_300001_SM_1000_NS12placeholders2_1E,@object
	.size		_ZN41_INTERNAL_51322958_4_k_cu_1a7d958a_2124226thrust24THRUST_300001_SM_1000_NS12placeholders2_1E,(_ZN41_INTERNAL_51322958_4_k_cu_1a7d958a_2124224cuda3std3__45__cpo5beginE - _ZN41_INTERNAL_51322958_4_k_cu_1a7d958a_2124226thrust24THRUST_300001_SM_1000_NS12placeholders2_1E)
_ZN41_INTERNAL_51322958_4_k_cu_1a7d958a_2124226thrust24THRUST_300001_SM_1000_NS12placeholders2_1E:
	.zero		1
	.type		_ZN41_INTERNAL_51322958_4_k_cu_1a7d958a_2124224cuda3std3__45__cpo5beginE,@object
	.size		_ZN41_INTERNAL_51322958_4_k_cu_1a7d958a_2124224cuda3std3__45__cpo5beginE,(_ZN41_INTERNAL_51322958_4_k_cu_1a7d958a_2124224cuda3std6ranges3__45__cpo5beginE - _ZN41_INTERNAL_51322958_4_k_cu_1a7d958a_2124224cuda3std3__45__cpo5beginE)
_ZN41_INTERNAL_51322958_4_k_cu_1a7d958a_2124224cuda3std3__45__cpo5beginE:
	.zero		1
	.type		_ZN41_INTERNAL_51322958_4_k_cu_1a7d958a_2124224cuda3std6ranges3__45__cpo5beginE,@object
	.size		_ZN41_INTERNAL_51322958_4_k_cu_1a7d958a_2124224cuda3std6ranges3__45__cpo5beginE,(_ZN41_INTERNAL_51322958_4_k_cu_1a7d958a_2124226thrust24THRUST_300001_SM_1000_NS12placeholders2_5E - _ZN41_INTERNAL_51322958_4_k_cu_1a7d958a_2124224cuda3std6ranges3__45__cpo5beginE)
_ZN41_INTERNAL_51322958_4_k_cu_1a7d958a_2124224cuda3std6ranges3__45__cpo5beginE:
	.zero		1
	.type		_ZN41_INTERNAL_51322958_4_k_cu_1a7d958a_2124226thrust24THRUST_300001_SM_1000_NS12placeholders2_5E,@object
	.size		_ZN41_INTERNAL_51322958_4_k_cu_1a7d958a_2124226thrust24THRUST_300001_SM_1000_NS12placeholders2_5E,(_ZN41_INTERNAL_51322958_4_k_cu_1a7d958a_2124224cuda3std3__45__cpo6rbeginE - _ZN41_INTERNAL_51322958_4_k_cu_1a7d958a_2124226thrust24THRUST_300001_SM_1000_NS12placeholders2_5E)
_ZN41_INTERNAL_51322958_4_k_cu_1a7d958a_2124226thrust24THRUST_300001_SM_1000_NS12placeholders2_5E:
	.zero		1
	.type		_ZN41_INTERNAL_51322958_4_k_cu_1a7d958a_2124224cuda3std3__45__cpo6rbeginE,@object
	.size		_ZN41_INTERNAL_51322958_4_k_cu_1a7d958a_2124224cuda3std3__45__cpo6rbeginE,(_ZN41_INTERNAL_51322958_4_k_cu_1a7d958a_2124224cuda3std6ranges3__45__cpo7advanceE - _ZN41_INTERNAL_51322958_4_k_cu_1a7d958a_2124224cuda3std3__45__cpo6rbeginE)
_ZN41_INTERNAL_51322958_4_k_cu_1a7d958a_2124224cuda3std3__45__cpo6rbeginE:
	.zero		1
	.type		_ZN41_INTERNAL_51322958_4_k_cu_1a7d958a_2124224cuda3std6ranges3__45__cpo7advanceE,@object
	.size		_ZN41_INTERNAL_51322958_4_k_cu_1a7d958a_2124224cuda3std6ranges3__45__cpo7advanceE,(_ZN41_INTERNAL_51322958_4_k_cu_1a7d958a_2124224cuda3std3__47nulloptE - _ZN41_INTERNAL_51322958_4_k_cu_1a7d958a_2124224cuda3std6ranges3__45__cpo7advanceE)
_ZN41_INTERNAL_51322958_4_k_cu_1a7d958a_2124224cuda3std6ranges3__45__cpo7advanceE:
	.zero		1
	.type		_ZN41_INTERNAL_51322958_4_k_cu_1a7d958a_2124224cuda3std3__47nulloptE,@object
	.size		_ZN41_INTERNAL_51322958_4_k_cu_1a7d958a_2124224cuda3std3__47nulloptE,(_ZN41_INTERNAL_51322958_4_k_cu_1a7d958a_2124224cuda3std6ranges3__45__cpo8distanceE - _ZN41_INTERNAL_51322958_4_k_cu_1a7d958a_2124224cuda3std3__47nulloptE)
_ZN41_INTERNAL_51322958_4_k_cu_1a7d958a_2124224cuda3std3__47nulloptE:
	.zero		1
	.type		_ZN41_INTERNAL_51322958_4_k_cu_1a7d958a_2124224cuda3std6ranges3__45__cpo8distanceE,@object
	.size		_ZN41_INTERNAL_51322958_4_k_cu_1a7d958a_2124224cuda3std6ranges3__45__cpo8distanceE,(_ZN41_INTERNAL_51322958_4_k_cu_1a7d958a_2124226thrust24THRUST_300001_SM_1000_NS12placeholders3_10E - _ZN41_INTERNAL_51322958_4_k_cu_1a7d958a_2124224cuda3std6ranges3__45__cpo8distanceE)
_ZN41_INTERNAL_51322958_4_k_cu_1a7d958a_2124224cuda3std6ranges3__45__cpo8distanceE:
	.zero		1
	.type		_ZN41_INTERNAL_51322958_4_k_cu_1a7d958a_2124226thrust24THRUST_300001_SM_1000_NS12placeholders3_10E,@object
	.size		_ZN41_INTERNAL_51322958_4_k_cu_1a7d958a_2124226thrust24THRUST_300001_SM_1000_NS12placeholders3_10E,(_ZN41_INTERNAL_51322958_4_k_cu_1a7d958a_2124224cuda3std3__419piecewise_constructE - _ZN41_INTERNAL_51322958_4_k_cu_1a7d958a_2124226thrust24THRUST_300001_SM_1000_NS12placeholders3_10E)
_ZN41_INTERNAL_51322958_4_k_cu_1a7d958a_2124226thrust24THRUST_300001_SM_1000_NS12placeholders3_10E:
	.zero		1
	.type		_ZN41_INTERNAL_51322958_4_k_cu_1a7d958a_2124224cuda3std3__419piecewise_constructE,@object
	.size		_ZN41_INTERNAL_51322958_4_k_cu_1a7d958a_2124224cuda3std3__419piecewise_constructE,(_ZN41_INTERNAL_51322958_4_k_cu_1a7d958a_2124224cuda3std6ranges3__45__cpo5cdataE - _ZN41_INTERNAL_51322958_4_k_cu_1a7d958a_2124224cuda3std3__419piecewise_constructE)
_ZN41_INTERNAL_51322958_4_k_cu_1a7d958a_2124224cuda3std3__419piecewise_constructE:
	.zero		1
	.type		_ZN41_INTERNAL_51322958_4_k_cu_1a7d958a_2124224cuda3std6ranges3__45__cpo5cdataE,@object
	.size		_ZN41_INTERNAL_51322958_4_k_cu_1a7d958a_2124224cuda3std6ranges3__45__cpo5cdataE,(_ZN41_INTERNAL_51322958_4_k_cu_1a7d958a_2124226thrust24THRUST_300001_SM_1000_NS12placeholders2_2E - _ZN41_INTERNAL_51322958_4_k_cu_1a7d958a_2124224cuda3std6ranges3__45__cpo5cdataE)
_ZN41_INTERNAL_51322958_4_k_cu_1a7d958a_2124224cuda3std6ranges3__45__cpo5cdataE:
	.zero		1
	.type		_ZN41_INTERNAL_51322958_4_k_cu_1a7d958a_2124226thrust24THRUST_300001_SM_1000_NS12placeholders2_2E,@object
	.size		_ZN41_INTERNAL_51322958_4_k_cu_1a7d958a_2124226thrust24THRUST_300001_SM_1000_NS12placeholders2_2E,(_ZN41_INTERNAL_51322958_4_k_cu_1a7d958a_2124224cuda3std3__45__cpo3endE - _ZN41_INTERNAL_51322958_4_k_cu_1a7d958a_2124226thrust24THRUST_300001_SM_1000_NS12placeholders2_2E)
_ZN41_INTERNAL_51322958_4_k_cu_1a7d958a_2124226thrust24THRUST_300001_SM_1000_NS12placeholders2_2E:
	.zero		1
	.type		_ZN41_INTERNAL_51322958_4_k_cu_1a7d958a_2124224cuda3std3__45__cpo3endE,@object
	.size		_ZN41_INTERNAL_51322958_4_k_cu_1a7d958a_2124224cuda3std3__45__cpo3endE,(_ZN41_INTERNAL_51322958_4_k_cu_1a7d958a_2124224cuda3std6ranges3__45__cpo3endE - _ZN41_INTERNAL_51322958_4_k_cu_1a7d958a_2124224cuda3std3__45__cpo3endE)
_ZN41_INTERNAL_51322958_4_k_cu_1a7d958a_2124224cuda3std3__45__cpo3endE:
	.zero		1
	.type		_ZN41_INTERNAL_51322958_4_k_cu_1a7d958a_2124224cuda3std6ranges3__45__cpo3endE,@object
	.size		_ZN41_INTERNAL_51322958_4_k_cu_1a7d958a_2124224cuda3std6ranges3__45__cpo3endE,(_ZN41_INTERNAL_51322958_4_k_cu_1a7d958a_2124226thrust24THRUST_300001_SM_1000_NS12placeholders2_6E - _ZN41_INTERNAL_51322958_4_k_cu_1a7d958a_2124224cuda3std6ranges3__45__cpo3endE)
_ZN41_INTERNAL_51322958_4_k_cu_1a7d958a_2124224cuda3std6ranges3__45__cpo3endE:
	.zero		1
	.type		_ZN41_INTERNAL_51322958_4_k_cu_1a7d958a_2124226thrust24THRUST_300001_SM_1000_NS12placeholders2_6E,@object
	.size		_ZN41_INTERNAL_51322958_4_k_cu_1a7d958a_2124226thrust24THRUST_300001_SM_1000_NS12placeholders2_6E,(_ZN41_INTERNAL_51322958_4_k_cu_1a7d958a_2124224cuda3std3__45__cpo4rendE - _ZN41_INTERNAL_51322958_4_k_cu_1a7d958a_2124226thrust24THRUST_300001_SM_1000_NS12placeholders2_6E)
_ZN41_INTERNAL_51322958_4_k_cu_1a7d958a_2124226thrust24THRUST_300001_SM_1000_NS12placeholders2_6E:
	.zero		1
	.type		_ZN41_INTERNAL_51322958_4_k_cu_1a7d958a_2124224cuda3std3__45__cpo4rendE,@object
	.size		_ZN41_INTERNAL_51322958_4_k_cu_1a7d958a_2124224cuda3std3__45__cpo4rendE,(_ZN41_INTERNAL_51322958_4_k_cu_1a7d958a_2124224cuda3std6ranges3__45__cpo9iter_swapE - _ZN41_INTERNAL_51322958_4_k_cu_1a7d958a_2124224cuda3std3__45__cpo4rendE)
_ZN41_INTERNAL_51322958_4_k_cu_1a7d958a_2124224cuda3std3__45__cpo4rendE:
	.zero		1
	.type		_ZN41_INTERNAL_51322958_4_k_cu_1a7d958a_2124224cuda3std6ranges3__45__cpo9iter_swapE,@object
	.size		_ZN41_INTERNAL_51322958_4_k_cu_1a7d958a_2124224cuda3std6ranges3__45__cpo9iter_swapE,(_ZN41_INTERNAL_51322958_4_k_cu_1a7d958a_2124224cuda3std3__48unexpectE - _ZN41_INTERNAL_51322958_4_k_cu_1a7d958a_2124224cuda3std6ranges3__45__cpo9iter_swapE)
_ZN41_INTERNAL_51322958_4_k_cu_1a7d958a_2124224cuda3std6ranges3__45__cpo9iter_swapE:
	.zero		1
	.type		_ZN41_INTERNAL_51322958_4_k_cu_1a7d958a_2124224cuda3std3__48unexpectE,@object
	.size		_ZN41_INTERNAL_51322958_4_k_cu_1a7d958a_2124224cuda3std3__48unexpectE,(_ZN41_INTERNAL_51322958_4_k_cu_1a7d958a_2124226thrust24THRUST_300001_SM_1000_NS8cuda_cub3parE - _ZN41_INTERNAL_51322958_4_k_cu_1a7d958a_2124224cuda3std3__48unexpectE)
_ZN41_INTERNAL_51322958_4_k_cu_1a7d958a_2124224cuda3std3__48unexpectE:
	.zero		1
	.type		_ZN41_INTERNAL_51322958_4_k_cu_1a7d958a_2124226thrust24THRUST_300001_SM_1000_NS8cuda_cub3parE,@object
	.size		_ZN41_INTERNAL_51322958_4_k_cu_1a7d958a_2124226thrust24THRUST_300001_SM_1000_NS8cuda_cub3parE,(_ZN41_INTERNAL_51322958_4_k_cu_1a7d958a_2124226thrust24THRUST_300001_SM_1000_NS12placeholders2_4E - _ZN41_INTERNAL_51322958_4_k_cu_1a7d958a_2124226thrust24THRUST_300001_SM_1000_NS8cuda_cub3parE)
_ZN41_INTERNAL_51322958_4_k_cu_1a7d958a_2124226thrust24THRUST_300001_SM_1000_NS8cuda_cub3parE:
	.zero		1
	.type		_ZN41_INTERNAL_51322958_4_k_cu_1a7d958a_2124226thrust24THRUST_300001_SM_1000_NS12placeholders2_4E,@object
	.size		_ZN41_INTERNAL_51322958_4_k_cu_1a7d958a_2124226thrust24THRUST_300001_SM_1000_NS12placeholders2_4E,(_ZN41_INTERNAL_51322958_4_k_cu_1a7d958a_2124224cuda3std3__45__cpo4cendE - _ZN41_INTERNAL_51322958_4_k_cu_1a7d958a_2124226thrust24THRUST_300001_SM_1000_NS12placeholders2_4E)
_ZN41_INTERNAL_51322958_4_k_cu_1a7d958a_2124226thrust24THRUST_300001_SM_1000_NS12placeholders2_4E:
	.zero		1
	.type		_ZN41_INTERNAL_51322958_4_k_cu_1a7d958a_2124224cuda3std3__45__cpo4cendE,@object
	.size		_ZN41_INTERNAL_51322958_4_k_cu_1a7d958a_2124224cuda3std3__45__cpo4cendE,(_ZN41_INTERNAL_51322958_4_k_cu_1a7d958a_2124224cuda3std6ranges3__45__cpo4cendE - _ZN41_INTERNAL_51322958_4_k_cu_1a7d958a_2124224cuda3std3__45__cpo4cendE)
_ZN41_INTERNAL_51322958_4_k_cu_1a7d958a_2124224cuda3std3__45__cpo4cendE:
	.zero		1
	.type		_ZN41_INTERNAL_51322958_4_k_cu_1a7d958a_2124224cuda3std6ranges3__45__cpo4cendE,@object
	.size		_ZN41_INTERNAL_51322958_4_k_cu_1a7d958a_2124224cuda3std6ranges3__45__cpo4cendE,(_ZN41_INTERNAL_51322958_4_k_cu_1a7d958a_2124224cuda3std3__420unreachable_sentinelE - _ZN41_INTERNAL_51322958_4_k_cu_1a7d958a_2124224cuda3std6ranges3__45__cpo4cendE)
_ZN41_INTERNAL_51322958_4_k_cu_1a7d958a_2124224cuda3std6ranges3__45__cpo4cendE:
	.zero		1
	.type		_ZN41_INTERNAL_51322958_4_k_cu_1a7d958a_2124224cuda3std3__420unreachable_sentinelE,@object
	.size		_ZN41_INTERNAL_51322958_4_k_cu_1a7d958a_2124224cuda3std3__420unreachable_sentinelE,(_ZN41_INTERNAL_51322958_4_k_cu_1a7d958a_2124224cuda3std6ranges3__45__cpo5ssizeE - _ZN41_INTERNAL_51322958_4_k_cu_1a7d958a_2124224cuda3std3__420unreachable_sentinelE)
_ZN41_INTERNAL_51322958_4_k_cu_1a7d958a_2124224cuda3std3__420unreachable_sentinelE:
	.zero		1
	.type		_ZN41_INTERNAL_51322958_4_k_cu_1a7d958a_2124224cuda3std6ranges3__45__cpo5ssizeE,@object
	.size		_ZN41_INTERNAL_51322958_4_k_cu_1a7d958a_2124224cuda3std6ranges3__45__cpo5ssizeE,(_ZN41_INTERNAL_51322958_4_k_cu_1a7d958a_2124226thrust24THRUST_300001_SM_1000_NS12placeholders2_8E - _ZN41_INTERNAL_51322958_4_k_cu_1a7d958a_2124224cuda3std6ranges3__45__cpo5ssizeE)
_ZN41_INTERNAL_51322958_4_k_cu_1a7d958a_2124224cuda3std6ranges3__45__cpo5ssizeE:
	.zero		1
	.type		_ZN41_INTERNAL_51322958_4_k_cu_1a7d958a_2124226thrust24THRUST_300001_SM_1000_NS12placeholders2_8E,@object
	.size		_ZN41_INTERNAL_51322958_4_k_cu_1a7d958a_2124226thrust24THRUST_300001_SM_1000_NS12placeholders2_8E,(_ZN41_INTERNAL_51322958_4_k_cu_1a7d958a_2124224cuda3std3__45__cpo5crendE - _ZN41_INTERNAL_51322958_4_k_cu_1a7d958a_2124226thrust24THRUST_300001_SM_1000_NS12placeholders2_8E)
_ZN41_INTERNAL_51322958_4_k_cu_1a7d958a_2124226thrust24THRUST_300001_SM_1000_NS12placeholders2_8E:
	.zero		1
	.type		_ZN41_INTERNAL_51322958_4_k_cu_1a7d958a_2124224cuda3std3__45__cpo5crendE,@object
	.size		_ZN41_INTERNAL_51322958_4_k_cu_1a7d958a_2124224cuda3std3__45__cpo5crendE,(_ZN41_INTERNAL_51322958_4_k_cu_1a7d958a_2124224cuda3std6ranges3__45__cpo4prevE - _ZN41_INTERNAL_51322958_4_k_cu_1a7d958a_2124224cuda3std3__45__cpo5crendE)
_ZN41_INTERNAL_51322958_4_k_cu_1a7d958a_2124224cuda3std3__45__cpo5crendE:
	.zero		1
	.type		_ZN41_INTERNAL_51322958_4_k_cu_1a7d958a_2124224cuda3std6ranges3__45__cpo4prevE,@object
	.size		_ZN41_INTERNAL_51322958_4_k_cu_1a7d958a_2124224cuda3std6ranges3__45__cpo4prevE,(_ZN41_INTERNAL_51322958_4_k_cu_1a7d958a_2124224cuda3std6ranges3__45__cpo9iter_moveE - _ZN41_INTERNAL_51322958_4_k_cu_1a7d958a_2124224cuda3std6ranges3__45__cpo4prevE)
_ZN41_INTERNAL_51322958_4_k_cu_1a7d958a_2124224cuda3std6ranges3__45__cpo4prevE:
	.zero		1
	.type		_ZN41_INTERNAL_51322958_4_k_cu_1a7d958a_2124224cuda3std6ranges3__45__cpo9iter_moveE,@object
	.size		_ZN41_INTERNAL_51322958_4_k_cu_1a7d958a_2124224cuda3std6ranges3__45__cpo9iter_moveE,(_ZN41_INTERNAL_51322958_4_k_cu_1a7d958a_2124226thrust24THRUST_300001_SM_1000_NS6system6detail10sequential3seqE - _ZN41_INTERNAL_51322958_4_k_cu_1a7d958a_2124224cuda3std6ranges3__45__cpo9iter_moveE)
_ZN41_INTERNAL_51322958_4_k_cu_1a7d958a_2124224cuda3std6ranges3__45__cpo9iter_moveE:
	.zero		1
	.type		_ZN41_INTERNAL_51322958_4_k_cu_1a7d958a_2124226thrust24THRUST_300001_SM_1000_NS6system6detail10sequential3seqE,@object
	.size		_ZN41_INTERNAL_51322958_4_k_cu_1a7d958a_2124226thrust24THRUST_300001_SM_1000_NS6system6detail10sequential3seqE,(.L_31 - _ZN41_INTERNAL_51322958_4_k_cu_1a7d958a_2124226thrust24THRUST_300001_SM_1000_NS6system6detail10sequential3seqE)
_ZN41_INTERNAL_51322958_4_k_cu_1a7d958a_2124226thrust24THRUST_300001_SM_1000_NS6system6detail10sequential3seqE:
	.zero		1
.L_31:


//--------------------- .nv.constant0._ZN3cub18CUB_300001_SM_10006detail11EmptyKernelIvEEvv --------------------------
	.section	.nv.constant0._ZN3cub18CUB_300001_SM_10006detail11EmptyKernelIvEEvv,"a",@progbits
	.sectionflags	@""
	.align	4
.nv.constant0._ZN3cub18CUB_300001_SM_10006detail11EmptyKernelIvEEvv:
	.zero		896


//--------------------- SYMBOLS --------------------------

	.type		.nv.reservedSmem.offset0,@object
	.size		.nv.reservedSmem.offset0,0x4
